//
// Generated by NVIDIA NVVM Compiler
//
// Compiler Build ID: CL-36424714
// Cuda compilation tools, release 13.0, V13.0.88
// Based on NVVM 20.0.0
//

.version 9.0
.target sm_100
.address_size 64

	// .globl	_Z7computePKfPfiiff

.visible .entry _Z7computePKfPfiiff(
	.param .u64 .ptr .align 1 _Z7computePKfPfiiff_param_0,
	.param .u64 .ptr .align 1 _Z7computePKfPfiiff_param_1,
	.param .u32 _Z7computePKfPfiiff_param_2,
	.param .u32 _Z7computePKfPfiiff_param_3,
	.param .f32 _Z7computePKfPfiiff_param_4,
	.param .f32 _Z7computePKfPfiiff_param_5
)
{
	.reg .pred 	%p<15>;
	.reg .b32 	%r<34>;
	.reg .b32 	%f<39>;
	.reg .b64 	%rd<51>;
	.reg .b64 	%fd<23>;

	ld.param.u64 	%rd3, [_Z7computePKfPfiiff_param_0];
	ld.param.u64 	%rd4, [_Z7computePKfPfiiff_param_1];
	ld.param.u32 	%r11, [_Z7computePKfPfiiff_param_2];
	ld.param.u32 	%r10, [_Z7computePKfPfiiff_param_3];
	ld.param.f32 	%f1, [_Z7computePKfPfiiff_param_4];
	ld.param.f32 	%f2, [_Z7computePKfPfiiff_param_5];
	cvta.to.global.u64 	%rd1, %rd4;
	cvta.to.global.u64 	%rd2, %rd3;
	mov.u32 	%r13, %tid.x;
	shl.b32 	%r14, %r13, 1;
	mov.u32 	%r15, %ctaid.x;
	mov.u32 	%r16, %ntid.x;
	mad.lo.s32 	%r17, %r15, %r16, %r14;
	mov.u32 	%r18, %tid.y;
	shl.b32 	%r19, %r18, 1;
	mov.u32 	%r20, %ctaid.y;
	mov.u32 	%r21, %ntid.y;
	mad.lo.s32 	%r2, %r20, %r21, %r19;
	add.s32 	%r3, %r11, -1;
	add.s32 	%r4, %r10, -1;
	cvt.f64.f32 	%fd1, %f1;
	cvt.f64.f32 	%fd2, %f2;
	setp.lt.s32 	%p1, %r17, 1;
	setp.ge.s32 	%p2, %r17, %r3;
	or.pred  	%p3, %p1, %p2;
	@%p3 bra 	$L__BB0_5;
	mul.lo.s32 	%r5, %r17, %r10;
	sub.s32 	%r6, %r5, %r10;
	setp.eq.s32 	%p4, %r2, 0;
	setp.ge.s32 	%p5, %r2, %r4;
	or.pred  	%p6, %p4, %p5;
	@%p6 bra 	$L__BB0_3;
	add.s32 	%r22, %r2, %r5;
	mul.wide.s32 	%rd5, %r22, 4;
	add.s64 	%rd6, %rd2, %rd5;
	ld.global.f32 	%f3, [%rd6];
	add.s32 	%r23, %r2, %r6;
	mul.wide.s32 	%rd7, %r23, 4;
	add.s64 	%rd8, %rd2, %rd7;
	ld.global.f32 	%f4, [%rd8];
	ld.global.f32 	%f5, [%rd6+-4];
	mul.wide.s32 	%rd9, %r10, 4;
	add.s64 	%rd10, %rd6, %rd9;
	ld.global.f32 	%f6, [%rd10];
	ld.global.f32 	%f7, [%rd6+4];
	cvt.f64.f32 	%fd3, %f3;
	add.f32 	%f8, %f4, %f6;
	add.f32 	%f9, %f5, %f8;
	add.f32 	%f10, %f7, %f9;
	cvt.f64.f32 	%fd4, %f10;
	fma.rn.f64 	%fd5, %fd3, 0dC010000000000000, %fd4;
	div.rn.f64 	%fd6, %fd5, %fd2;
	fma.rn.f64 	%fd7, %fd6, %fd1, %fd3;
	cvt.rn.f32.f64 	%f11, %fd7;
	add.s64 	%rd11, %rd1, %rd5;
	st.global.f32 	[%rd11], %f11;
$L__BB0_3:
	add.s32 	%r24, %r2, 1;
	setp.ge.s32 	%p7, %r24, %r4;
	@%p7 bra 	$L__BB0_5;
	cvt.s64.s32 	%rd12, %r5;
	cvt.u64.u32 	%rd13, %r2;
	add.s64 	%rd14, %rd13, %rd12;
	shl.b64 	%rd15, %rd14, 2;
	add.s64 	%rd16, %rd2, %rd15;
	ld.global.f32 	%f12, [%rd16+4];
	cvt.s64.s32 	%rd17, %r6;
	add.s64 	%rd18, %rd13, %rd17;
	shl.b64 	%rd19, %rd18, 2;
	add.s64 	%rd20, %rd2, %rd19;
	ld.global.f32 	%f13, [%rd20+4];
	add.s32 	%r25, %r5, %r2;
	mul.wide.s32 	%rd21, %r25, 4;
	add.s64 	%rd22, %rd2, %rd21;
	ld.global.f32 	%f14, [%rd22];
	shl.b32 	%r26, %r10, 1;
	add.s32 	%r27, %r6, %r26;
	cvt.s64.s32 	%rd23, %r27;
	add.s64 	%rd24, %rd13, %rd23;
	shl.b64 	%rd25, %rd24, 2;
	add.s64 	%rd26, %rd2, %rd25;
	ld.global.f32 	%f15, [%rd26+4];
	ld.global.f32 	%f16, [%rd22+8];
	cvt.f64.f32 	%fd8, %f12;
	add.f32 	%f17, %f13, %f15;
	add.f32 	%f18, %f14, %f17;
	add.f32 	%f19, %f16, %f18;
	cvt.f64.f32 	%fd9, %f19;
	fma.rn.f64 	%fd10, %fd8, 0dC010000000000000, %fd9;
	div.rn.f64 	%fd11, %fd10, %fd2;
	fma.rn.f64 	%fd12, %fd11, %fd1, %fd8;
	cvt.rn.f32.f64 	%f20, %fd12;
	add.s64 	%rd27, %rd1, %rd15;
	st.global.f32 	[%rd27+4], %f20;
$L__BB0_5:
	add.s32 	%r7, %r17, 1;
	setp.lt.s32 	%p8, %r17, 0;
	setp.ge.s32 	%p9, %r7, %r3;
	or.pred  	%p10, %p8, %p9;
	@%p10 bra 	$L__BB0_10;
	mul.lo.s32 	%r8, %r7, %r10;
	mul.lo.s32 	%r9, %r17, %r10;
	setp.eq.s32 	%p11, %r2, 0;
	setp.ge.s32 	%p12, %r2, %r4;
	or.pred  	%p13, %p11, %p12;
	@%p13 bra 	$L__BB0_8;
	add.s32 	%r28, %r2, %r8;
	mul.wide.s32 	%rd28, %r28, 4;
	add.s64 	%rd29, %rd2, %rd28;
	ld.global.f32 	%f21, [%rd29];
	add.s32 	%r29, %r2, %r9;
	mul.wide.s32 	%rd30, %r29, 4;
	add.s64 	%rd31, %rd2, %rd30;
	ld.global.f32 	%f22, [%rd31];
	ld.global.f32 	%f23, [%rd29+-4];
	mul.wide.s32 	%rd32, %r10, 4;
	add.s64 	%rd33, %rd29, %rd32;
	ld.global.f32 	%f24, [%rd33];
	ld.global.f32 	%f25, [%rd29+4];
	cvt.f64.f32 	%fd13, %f21;
	add.f32 	%f26, %f22, %f24;
	add.f32 	%f27, %f23, %f26;
	add.f32 	%f28, %f25, %f27;
	cvt.f64.f32 	%fd14, %f28;
	fma.rn.f64 	%fd15, %fd13, 0dC010000000000000, %fd14;
	div.rn.f64 	%fd16, %fd15, %fd2;
	fma.rn.f64 	%fd17, %fd16, %fd1, %fd13;
	cvt.rn.f32.f64 	%f29, %fd17;
	add.s64 	%rd34, %rd1, %rd28;
	st.global.f32 	[%rd34], %f29;
$L__BB0_8:
	add.s32 	%r30, %r2, 1;
	setp.ge.s32 	%p14, %r30, %r4;
	@%p14 bra 	$L__BB0_10;
	cvt.s64.s32 	%rd35, %r8;
	cvt.u64.u32 	%rd36, %r2;
	add.s64 	%rd37, %rd36, %rd35;
	shl.b64 	%rd38, %rd37, 2;
	add.s64 	%rd39, %rd2, %rd38;
	ld.global.f32 	%f30, [%rd39+4];
	cvt.s64.s32 	%rd40, %r9;
	add.s64 	%rd41, %rd36, %rd40;
	shl.b64 	%rd42, %rd41, 2;
	add.s64 	%rd43, %rd2, %rd42;
	ld.global.f32 	%f31, [%rd43+4];
	add.s32 	%r31, %r8, %r2;
	mul.wide.s32 	%rd44, %r31, 4;
	add.s64 	%rd45, %rd2, %rd44;
	ld.global.f32 	%f32, [%rd45];
	shl.b32 	%r32, %r10, 1;
	add.s32 	%r33, %r9, %r32;
	cvt.s64.s32 	%rd46, %r33;
	add.s64 	%rd47, %rd36, %rd46;
	shl.b64 	%rd48, %rd47, 2;
	add.s64 	%rd49, %rd2, %rd48;
	ld.global.f32 	%f33, [%rd49+4];
	ld.global.f32 	%f34, [%rd45+8];
	cvt.f64.f32 	%fd18, %f30;
	add.f32 	%f35, %f31, %f33;
	add.f32 	%f36, %f32, %f35;
	add.f32 	%f37, %f34, %f36;
	cvt.f64.f32 	%fd19, %f37;
	fma.rn.f64 	%fd20, %fd18, 0dC010000000000000, %fd19;
	div.rn.f64 	%fd21, %fd20, %fd2;
	fma.rn.f64 	%fd22, %fd21, %fd1, %fd18;
	cvt.rn.f32.f64 	%f38, %fd22;
	add.s64 	%rd50, %rd1, %rd38;
	st.global.f32 	[%rd50+4], %f38;
$L__BB0_10:
	ret;

}


// ===== COMPILED SASS (sm_100) =====

	.target	sm_100

	.elftype	@"ET_EXEC"


//--------------------- .note.nv.tkinfo           --------------------------
	.section	.note.nv.tkinfo,"",@"SHT_NOTE"
	.sectionflags	@"SHF_NOTE_NV_TKINFO"
	.tkinfo
        /*0018*/ 	.word	0x00000002
        /*0030*/ 	.string	""
        /*0030*/ 	.string	"ptxas"
        /*0030*/ 	.string	"Cuda compilation tools, release 13.0, V13.0.88"
        /*0030*/ 	.string	"Build cuda_13.0.r13.0/compiler.36424714_0"
        /*0030*/ 	.string	"-arch sm_100 -m 64 "



//--------------------- .note.nv.cuinfo           --------------------------
	.section	.note.nv.cuinfo,"",@"SHT_NOTE"
	.sectionflags	@"SHF_NOTE_NV_CUINFO"
        /*0018*/ 	.short	0x0002
        /*001a*/ 	.short	0x0064
        /*001c*/ 	.short	0x0082
	.zero		2


//--------------------- .nv.info                  --------------------------
	.section	.nv.info,"",@"SHT_CUDA_INFO"
	.align	4


	//----- nvinfo : EIATTR_REGCOUNT
	.align		4
        /*0000*/ 	.byte	0x04, 0x2f
        /*0002*/ 	.short	(.L_1 - .L_0)
	.align		4
.L_0:
        /*0004*/ 	.word	index@(_Z7computePKfPfiiff)
        /*0008*/ 	.word	0x00000024


	//----- nvinfo : EIATTR_FRAME_SIZE
	.align		4
.L_1:
        /*000c*/ 	.byte	0x04, 0x11
        /*000e*/ 	.short	(.L_3 - .L_2)
	.align		4
.L_2:
        /*0010*/ 	.word	index@($__internal_0_$__cuda_sm20_div_rn_f64_full)
        /*0014*/ 	.word	0x00000000


	//----- nvinfo : EIATTR_FRAME_SIZE
	.align		4
.L_3:
        /*0018*/ 	.byte	0x04, 0x11
        /*001a*/ 	.short	(.L_5 - .L_4)
	.align		4
.L_4:
        /*001c*/ 	.word	index@(_Z7computePKfPfiiff)
        /*0020*/ 	.word	0x00000000


	//----- nvinfo : EIATTR_MIN_STACK_SIZE
	.align		4
.L_5:
        /*0024*/ 	.byte	0x04, 0x12
        /*0026*/ 	.short	(.L_7 - .L_6)
	.align		4
.L_6:
        /*0028*/ 	.word	index@(_Z7computePKfPfiiff)
        /*002c*/ 	.word	0x00000000
.L_7:


//--------------------- .nv.compat                --------------------------
	.section	.nv.compat,"",@"SHT_CUDA_COMPAT_INFO"
	.align	4
        /*0000*/ 	.byte	0x02, 0x09, 0x00, 0x00, 0x02, 0x02, 0x01, 0x00, 0x02, 0x05, 0x05, 0x00, 0x03, 0x07, 0x01, 0x01
        /*0010*/ 	.byte	0x02, 0x03, 0x00, 0x00, 0x02, 0x06, 0x01, 0x00, 0x04, 0x0b, 0x08, 0x00, 0x01, 0x00, 0x00, 0x00
        /*0020*/ 	.byte	0x00, 0x00, 0x00, 0x00


//--------------------- .nv.info._Z7computePKfPfiiff --------------------------
	.section	.nv.info._Z7computePKfPfiiff,"",@"SHT_CUDA_INFO"
	.sectionflags	@""
	.align	4


	//----- nvinfo : EIATTR_CUDA_API_VERSION
	.align		4
        /*0000*/ 	.byte	0x04, 0x37
        /*0002*/ 	.short	(.L_9 - .L_8)
.L_8:
        /*0004*/ 	.word	0x00000082


	//----- nvinfo : EIATTR_KPARAM_INFO
	.align		4
.L_9:
        /*0008*/ 	.byte	0x04, 0x17
        /*000a*/ 	.short	(.L_11 - .L_10)
.L_10:
        /*000c*/ 	.word	0x00000000
        /*0010*/ 	.short	0x0005
        /*0012*/ 	.short	0x001c
        /*0014*/ 	.byte	0x00, 0xf0, 0x11, 0x00


	//----- nvinfo : EIATTR_KPARAM_INFO
	.align		4
.L_11:
        /*0018*/ 	.byte	0x04, 0x17
        /*001a*/ 	.short	(.L_13 - .L_12)
.L_12:
        /*001c*/ 	.word	0x00000000
        /*0020*/ 	.short	0x0004
        /*0022*/ 	.short	0x0018
        /*0024*/ 	.byte	0x00, 0xf0, 0x11, 0x00


	//----- nvinfo : EIATTR_KPARAM_INFO
	.align		4
.L_13:
        /*0028*/ 	.byte	0x04, 0x17
        /*002a*/ 	.short	(.L_15 - .L_14)
.L_14:
        /*002c*/ 	.word	0x00000000
        /*0030*/ 	.short	0x0003
        /*0032*/ 	.short	0x0014
        /*0034*/ 	.byte	0x00, 0xf0, 0x11, 0x00


	//----- nvinfo : EIATTR_KPARAM_INFO
	.align		4
.L_15:
        /*0038*/ 	.byte	0x04, 0x17
        /*003a*/ 	.short	(.L_17 - .L_16)
.L_16:
        /*003c*/ 	.word	0x00000000
        /*0040*/ 	.short	0x0002
        /*0042*/ 	.short	0x0010
        /*0044*/ 	.byte	0x00, 0xf0, 0x11, 0x00


	//----- nvinfo : EIATTR_KPARAM_INFO
	.align		4
.L_17:
        /*0048*/ 	.byte	0x04, 0x17
        /*004a*/ 	.short	(.L_19 - .L_18)
.L_18:
        /*004c*/ 	.word	0x00000000
        /*0050*/ 	.short	0x0001
        /*0052*/ 	.short	0x0008
        /*0054*/ 	.byte	0x00, 0xf5, 0x21, 0x00


	//----- nvinfo : EIATTR_KPARAM_INFO
	.align		4
.L_19:
        /*0058*/ 	.byte	0x04, 0x17
        /*005a*/ 	.short	(.L_21 - .L_20)
.L_20:
        /*005c*/ 	.word	0x00000000
        /*0060*/ 	.short	0x0000
        /*0062*/ 	.short	0x0000
        /*0064*/ 	.byte	0x00, 0xf5, 0x21, 0x00


	//----- nvinfo : EIATTR_SPARSE_MMA_MASK
	.align		4
.L_21:
        /*0068*/ 	.byte	0x03, 0x50
        /*006a*/ 	.short	0x0000


	//----- nvinfo : EIATTR_MAXREG_COUNT
	.align		4
        /*006c*/ 	.byte	0x03, 0x1b
        /*006e*/ 	.short	0x00ff


	//----- nvinfo : EIATTR_MERCURY_ISA_VERSION
	.align		4
        /*0070*/ 	.byte	0x03, 0x5f
        /*0072*/ 	.short	0x0101


	//----- nvinfo : EIATTR_VRC_CTA_INIT_COUNT
	.align		4
        /*0074*/ 	.byte	0x02, 0x4a
	.zero		1
	.zero		1


	//----- nvinfo : EIATTR_EXIT_INSTR_OFFSETS
	.align		4
        /*0078*/ 	.byte	0x04, 0x1c
        /*007a*/ 	.short	(.L_23 - .L_22)


	//   ....[0]....
.L_22:
        /*007c*/ 	.word	0x000008b0


	//   ....[1]....
        /*0080*/ 	.word	0x00000c20


	//   ....[2]....
        /*0084*/ 	.word	0x00000fe0


	//----- nvinfo : EIATTR_CRS_STACK_SIZE
	.align		4
.L_23:
        /*0088*/ 	.byte	0x04, 0x1e
        /*008a*/ 	.short	(.L_25 - .L_24)
.L_24:
        /*008c*/ 	.word	0x00000000


	//----- nvinfo : EIATTR_CBANK_PARAM_SIZE
	.align		4
.L_25:
        /*0090*/ 	.byte	0x03, 0x19
        /*0092*/ 	.short	0x0020


	//----- nvinfo : EIATTR_PARAM_CBANK
	.align		4
        /*0094*/ 	.byte	0x04, 0x0a
        /*0096*/ 	.short	(.L_27 - .L_26)
	.align		4
.L_26:
        /*0098*/ 	.word	index@(.nv.constant0._Z7computePKfPfiiff)
        /*009c*/ 	.short	0x0380
        /*009e*/ 	.short	0x0020


	//----- nvinfo : EIATTR_SW_WAR
	.align		4
.L_27:
        /*00a0*/ 	.byte	0x04, 0x36
        /*00a2*/ 	.short	(.L_29 - .L_28)
.L_28:
        /*00a4*/ 	.word	0x00000008
.L_29:


//--------------------- .nv.callgraph             --------------------------
	.section	.nv.callgraph,"",@"SHT_CUDA_CALLGRAPH"
	.align	4
	.sectionentsize	8
	.align		4
        /*0000*/ 	.word	0x00000000
	.align		4
        /*0004*/ 	.word	0xffffffff
	.align		4
        /*0008*/ 	.word	0x00000000
	.align		4
        /*000c*/ 	.word	0xfffffffe
	.align		4
        /*0010*/ 	.word	0x00000000
	.align		4
        /*0014*/ 	.word	0xfffffffd
	.align		4
        /*0018*/ 	.word	0x00000000
	.align		4
        /*001c*/ 	.word	0xfffffffc


//--------------------- .text._Z7computePKfPfiiff --------------------------
	.section	.text._Z7computePKfPfiiff,"ax",@progbits
	.align	128
        .global         _Z7computePKfPfiiff
        .type           _Z7computePKfPfiiff,@function
        .size           _Z7computePKfPfiiff,(.L_x_20 - _Z7computePKfPfiiff)
        .other          _Z7computePKfPfiiff,@"STO_CUDA_ENTRY STV_DEFAULT"
_Z7computePKfPfiiff:
.text._Z7computePKfPfiiff:
[----:B------:R-:W-:Y:S01]  /*0000*/  LDC R1, c[0x0][0x37c] ;  /* 0x0000df00ff017b82 */ /* 0x000fe20000000800 */
[----:B------:R-:W0:Y:S07]  /*0010*/  S2R R4, SR_TID.X ;  /* 0x0000000000047919 */ /* 0x000e2e0000002100 */
[----:B------:R-:W1:Y:S01]  /*0020*/  S2UR UR4, SR_CTAID.X ;  /* 0x00000000000479c3 */ /* 0x000e620000002500 */
[----:B------:R-:W-:Y:S01]  /*0030*/  BSSY.RECONVERGENT B0, `(.L_x_0) ;  /* 0x0000084000007945 */ /* 0x000fe20003800200 */
[----:B------:R-:W2:Y:S06]  /*0040*/  S2R R0, SR_TID.Y ;  /* 0x0000000000007919 */ /* 0x000eac0000002200 */
[----:B------:R-:W1:Y:S08]  /*0050*/  LDC R3, c[0x0][0x360] ;  /* 0x0000d800ff037b82 */ /* 0x000e700000000800 */
[----:B------:R-:W3:Y:S08]  /*0060*/  LDC.64 R8, c[0x0][0x390] ;  /* 0x0000e400ff087b82 */ /* 0x000ef00000000a00 */
[----:B------:R-:W4:Y:S01]  /*0070*/  LDC.64 R14, c[0x0][0x398] ;  /* 0x0000e600ff0e7b82 */ /* 0x000f220000000a00 */
[----:B0-----:R-:W-:-:S07]  /*0080*/  IMAD.SHL.U32 R4, R4, 0x2, RZ ;  /* 0x0000000204047824 */ /* 0x001fce00078e00ff */
[----:B------:R-:W0:Y:S01]  /*0090*/  S2UR UR6, SR_CTAID.Y ;  /* 0x00000000000679c3 */ /* 0x000e220000002600 */
[----:B-1----:R-:W-:Y:S01]  /*00a0*/  IMAD R4, R3, UR4, R4 ;  /* 0x0000000403047c24 */ /* 0x002fe2000f8e0204 */
[----:B------:R-:W1:Y:S01]  /*00b0*/  LDCU.64 UR4, c[0x0][0x358] ;  /* 0x00006b00ff0477ac */ /* 0x000e620008000a00 */
[----:B--2---:R-:W-:-:S05]  /*00c0*/  IMAD.SHL.U32 R3, R0, 0x2, RZ ;  /* 0x0000000200037824 */ /* 0x004fca00078e00ff */
[----:B------:R-:W0:Y:S01]  /*00d0*/  LDC R6, c[0x0][0x364] ;  /* 0x0000d900ff067b82 */ /* 0x000e220000000800 */
[----:B---3--:R-:W-:Y:S02]  /*00e0*/  VIADD R2, R8, 0xffffffff ;  /* 0xffffffff08027836 */ /* 0x008fe40000000000 */
[----:B------:R-:W-:-:S03]  /*00f0*/  VIADD R0, R9, 0xffffffff ;  /* 0xffffffff09007836 */ /* 0x000fc60000000000 */
[C---:B------:R-:W-:Y:S01]  /*0100*/  ISETP.GE.AND P0, PT, R4.reuse, R2, PT ;  /* 0x000000020400720c */ /* 0x040fe20003f06270 */
[----:B----4-:R2:W3:Y:S03]  /*0110*/  F2F.F64.F32 R12, R14 ;  /* 0x0000000e000c7310 */ /* 0x0104e60000201800 */
[----:B------:R-:W-:-:S05]  /*0120*/  ISETP.LT.OR P0, PT, R4, 0x1, P0 ;  /* 0x000000010400780c */ /* 0x000fca0000701670 */
[----:B------:R2:W4:Y:S01]  /*0130*/  F2F.F64.F32 R10, R15 ;  /* 0x0000000f000a7310 */ /* 0x0005220000201800 */
[----:B0-----:R-:W-:-:S07]  /*0140*/  IMAD R3, R6, UR6, R3 ;  /* 0x0000000606037c24 */ /* 0x001fce000f8e0203 */
[----:B-1234-:R-:W-:Y:S05]  /*0150*/  @P0 BRA `(.L_x_1) ;  /* 0x0000000400c40947 */ /* 0x01efea0003800000 */
[C---:B------:R-:W-:Y:S01]  /*0160*/  ISETP.GE.AND P0, PT, R3.reuse, R0, PT ;  /* 0x000000000300720c */ /* 0x040fe20003f06270 */
[----:B------:R-:W-:Y:S01]  /*0170*/  IMAD R30, R4, R9, RZ ;  /* 0x00000009041e7224 */ /* 0x000fe200078e02ff */
[----:B------:R-:W-:Y:S02]  /*0180*/  BSSY.RECONVERGENT B1, `(.L_x_2) ;  /* 0x0000030000017945 */ /* 0x000fe40003800200 */
[----:B------:R-:W-:Y:S01]  /*0190*/  ISETP.EQ.OR P0, PT, R3, RZ, P0 ;  /* 0x000000ff0300720c */ /* 0x000fe20000702670 */
[----:B------:R-:W-:-:S12]  /*01a0*/  IMAD.IADD R32, R30, 0x1, -R9 ;  /* 0x000000011e207824 */ /* 0x000fd800078e0a09 */
[----:B------:R-:W-:Y:S05]  /*01b0*/  @P0 BRA `(.L_x_3) ;  /* 0x0000000000b00947 */ /* 0x000fea0003800000 */
[----:B------:R-:W0:Y:S01]  /*01c0*/  LDC.64 R14, c[0x0][0x380] ;  /* 0x0000e000ff0e7b82 */ /* 0x000e220000000a00 */
[C---:B------:R-:W-:Y:S02]  /*01d0*/  IMAD.IADD R31, R3.reuse, 0x1, R30 ;  /* 0x00000001031f7824 */ /* 0x040fe400078e021e */
[----:B------:R-:W-:Y:S02]  /*01e0*/  IMAD.IADD R5, R3, 0x1, R32 ;  /* 0x0000000103057824 */ /* 0x000fe400078e0220 */
[----:B0-----:R-:W-:-:S04]  /*01f0*/  IMAD.WIDE R6, R31, 0x4, R14 ;  /* 0x000000041f067825 */ /* 0x001fc800078e020e */
[----:B------:R-:W-:Y:S01]  /*0200*/  IMAD.WIDE R14, R5, 0x4, R14 ;  /* 0x00000004050e7825 */ /* 0x000fe200078e020e */
[----:B------:R-:W2:Y:S03]  /*0210*/  LDG.E R20, desc[UR4][R6.64+0x4] ;  /* 0x0000040406147981 */ /* 0x000ea6000c1e1900 */
[----:B------:R-:W-:Y:S01]  /*0220*/  IMAD.WIDE R16, R9, 0x4, R6 ;  /* 0x0000000409107825 */ /* 0x000fe200078e0206 */
[----:B------:R-:W3:Y:S04]  /*0230*/  LDG.E R5, desc[UR4][R6.64+-0x4] ;  /* 0xfffffc0406057981 */ /* 0x000ee8000c1e1900 */
[----:B------:R-:W4:Y:S04]  /*0240*/  LDG.E R14, desc[UR4][R14.64] ;  /* 0x000000040e0e7981 */ /* 0x000f28000c1e1900 */
[----:B------:R-:W4:Y:S04]  /*0250*/  LDG.E R17, desc[UR4][R16.64] ;  /* 0x0000000410117981 */ /* 0x000f28000c1e1900 */
[----:B------:R0:W5:Y:S01]  /*0260*/  LDG.E R28, desc[UR4][R6.64] ;  /* 0x00000004061c7981 */ /* 0x000162000c1e1900 */
[----:B------:R-:W1:Y:S01]  /*0270*/  MUFU.RCP64H R9, R11 ;  /* 0x0000000b00097308 */ /* 0x000e620000001800 */
[----:B------:R-:W-:-:S06]  /*0280*/  IMAD.MOV.U32 R8, RZ, RZ, 0x1 ;  /* 0x00000001ff087424 */ /* 0x000fcc00078e00ff */
[----:B-1----:R-:W-:-:S08]  /*0290*/  DFMA R18, -R10, R8, 1 ;  /* 0x3ff000000a12742b */ /* 0x002fd00000000108 */
[----:B------:R-:W-:-:S08]  /*02a0*/  DFMA R18, R18, R18, R18 ;  /* 0x000000121212722b */ /* 0x000fd00000000012 */
[----:B------:R-:W-:-:S08]  /*02b0*/  DFMA R18, R8, R18, R8 ;  /* 0x000000120812722b */ /* 0x000fd00000000008 */
[----:B0-----:R-:W-:-:S08]  /*02c0*/  DFMA R6, -R10, R18, 1 ;  /* 0x3ff000000a06742b */ /* 0x001fd00000000112 */
[----:B------:R-:W-:Y:S01]  /*02d0*/  DFMA R6, R18, R6, R18 ;  /* 0x000000061206722b */ /* 0x000fe20000000012 */
[----:B------:R-:W-:Y:S01]  /*02e0*/  BSSY.RECONVERGENT B2, `(.L_x_4) ;  /* 0x0000014000027945 */ /* 0x000fe20003800200 */
[----:B----4-:R-:W-:-:S04]  /*02f0*/  FADD R22, R14, R17 ;  /* 0x000000110e167221 */ /* 0x010fc80000000000 */
[----:B---3--:R-:W-:-:S04]  /*0300*/  FADD R5, R5, R22 ;  /* 0x0000001605057221 */ /* 0x008fc80000000000 */
[----:B--2---:R-:W-:Y:S01]  /*0310*/  FADD R5, R20, R5 ;  /* 0x0000000514057221 */ /* 0x004fe20000000000 */
[----:B-----5:R-:W-:Y:S08]  /*0320*/  F2F.F64.F32 R28, R28 ;  /* 0x0000001c001c7310 */ /* 0x020ff00000201800 */
[----:B------:R-:W0:Y:S02]  /*0330*/  F2F.F64.F32 R8, R5 ;  /* 0x0000000500087310 */ /* 0x000e240000201800 */
[----:B0-----:R-:W-:-:S08]  /*0340*/  DFMA R18, R28, -4, R8 ;  /* 0xc01000001c12782b */ /* 0x001fd00000000008 */
[----:B------:R-:W-:-:S08]  /*0350*/  DMUL R8, R18, R6 ;  /* 0x0000000612087228 */ /* 0x000fd00000000000 */
[----:B------:R-:W-:-:S08]  /*0360*/  DFMA R14, -R10, R8, R18 ;  /* 0x000000080a0e722b */ /* 0x000fd00000000112 */
[----:B------:R-:W-:Y:S01]  /*0370*/  DFMA R6, R6, R14, R8 ;  /* 0x0000000e0606722b */ /* 0x000fe20000000008 */
[----:B------:R-:W-:-:S09]  /*0380*/  FSETP.GEU.AND P1, PT, |R19|, 6.5827683646048100446e-37, PT ;  /* 0x036000001300780b */ /* 0x000fd20003f2e200 */
[----:B------:R-:W-:-:S05]  /*0390*/  FFMA R8, RZ, R11, R7 ;  /* 0x0000000bff087223 */ /* 0x000fca0000000007 */
[----:B------:R-:W-:-:S13]  /*03a0*/  FSETP.GT.AND P0, PT, |R8|, 1.469367938527859385e-39, PT ;  /* 0x001000000800780b */ /* 0x000fda0003f04200 */
[----:B------:R-:W-:Y:S05]  /*03b0*/  @P0 BRA P1, `(.L_x_5) ;  /* 0x0000000000180947 */ /* 0x000fea0000800000 */
[----:B------:R-:W-:Y:S01]  /*03c0*/  IMAD.MOV.U32 R16, RZ, RZ, R10 ;  /* 0x000000ffff107224 */ /* 0x000fe200078e000a */
[----:B------:R-:W-:Y:S01]  /*03d0*/  MOV R6, 0x400 ;  /* 0x0000040000067802 */ /* 0x000fe20000000f00 */
[----:B------:R-:W-:-:S07]  /*03e0*/  IMAD.MOV.U32 R17, RZ, RZ, R11 ;  /* 0x000000ffff117224 */ /* 0x000fce00078e000b */
[----:B------:R-:W-:Y:S05]  /*03f0*/  CALL.REL.NOINC `($__internal_0_$__cuda_sm20_div_rn_f64_full) ;  /* 0x0000000800fc7944 */ /* 0x000fea0003c00000 */
[----:B------:R-:W-:Y:S02]  /*0400*/  IMAD.MOV.U32 R6, RZ, RZ, R22 ;  /* 0x000000ffff067224 */ /* 0x000fe400078e0016 */
[----:B------:R-:W-:-:S07]  /*0410*/  IMAD.MOV.U32 R7, RZ, RZ, R23 ;  /* 0x000000ffff077224 */ /* 0x000fce00078e0017 */
.L_x_5:
[----:B------:R-:W-:Y:S05]  /*0420*/  BSYNC.RECONVERGENT B2 ;  /* 0x0000000000027941 */ /* 0x000fea0003800200 */
.L_x_4:
[----:B------:R-:W0:Y:S01]  /*0430*/  LDC.64 R8, c[0x0][0x388] ;  /* 0x0000e200ff087b82 */ /* 0x000e220000000a00 */
[----:B------:R-:W-:-:S10]  /*0440*/  DFMA R6, R12, R6, R28 ;  /* 0x000000060c06722b */ /* 0x000fd4000000001c */
[----:B------:R-:W1:Y:S01]  /*0450*/  F2F.F32.F64 R7, R6 ;  /* 0x0000000600077310 */ /* 0x000e620000301000 */
[----:B0-----:R-:W-:-:S05]  /*0460*/  IMAD.WIDE R8, R31, 0x4, R8 ;  /* 0x000000041f087825 */ /* 0x001fca00078e0208 */
[----:B-1----:R0:W-:Y:S02]  /*0470*/  STG.E desc[UR4][R8.64], R7 ;  /* 0x0000000708007986 */ /* 0x0021e4000c101904 */
.L_x_3:
[----:B------:R-:W-:Y:S05]  /*0480*/  BSYNC.RECONVERGENT B1 ;  /* 0x0000000000017941 */ /* 0x000fea0003800200 */
.L_x_2:
[----:B------:R-:W-:-:S05]  /*0490*/  VIADD R5, R3, 0x1 ;  /* 0x0000000103057836 */ /* 0x000fca0000000000 */
[----:B------:R-:W-:-:S13]  /*04a0*/  ISETP.GE.AND P0, PT, R5, R0, PT ;  /* 0x000000000500720c */ /* 0x000fda0003f06270 */
[----:B------:R-:W-:Y:S05]  /*04b0*/  @P0 BRA `(.L_x_1) ;  /* 0x0000000000ec0947 */ /* 0x000fea0003800000 */
[----:B------:R-:W1:Y:S01]  /*04c0*/  LDC R5, c[0x0][0x394] ;  /* 0x0000e500ff057b82 */ /* 0x000e620000000800 */
[----:B------:R-:W2:Y:S01]  /*04d0*/  LDCU.64 UR6, c[0x0][0x380] ;  /* 0x00007000ff0677ac */ /* 0x000ea20008000a00 */
[C---:B0-----:R-:W-:Y:S01]  /*04e0*/  IADD3 R9, P0, PT, R3.reuse, R32, RZ ;  /* 0x0000002003097210 */ /* 0x041fe20007f1e0ff */
[----:B------:R-:W-:-:S05]  /*04f0*/  IMAD.IADD R19, R3, 0x1, R30 ;  /* 0x0000000103137824 */ /* 0x000fca00078e021e */
[----:B------:R-:W0:Y:S01]  /*0500*/  LDC.64 R6, c[0x0][0x380] ;  /* 0x0000e000ff067b82 */ /* 0x000e220000000a00 */
[----:B--2---:R-:W-:Y:S01]  /*0510*/  LEA R8, P1, R9, UR6, 0x2 ;  /* 0x0000000609087c11 */ /* 0x004fe2000f8210ff */
[----:B-1----:R-:W-:Y:S01]  /*0520*/  IMAD R14, R5, 0x2, R32 ;  /* 0x00000002050e7824 */ /* 0x002fe200078e0220 */
[----:B------:R-:W-:Y:S02]  /*0530*/  LEA.HI.X.SX32 R32, R32, RZ, 0x1, P0 ;  /* 0x000000ff20207211 */ /* 0x000fe400000f0eff */
[C---:B------:R-:W-:Y:S02]  /*0540*/  IADD3 R31, P0, PT, R3.reuse, R30, RZ ;  /* 0x0000001e031f7210 */ /* 0x040fe40007f1e0ff */
[----:B------:R-:W-:Y:S02]  /*0550*/  IADD3 R5, P2, PT, R3, R14, RZ ;  /* 0x0000000e03057210 */ /* 0x000fe40007f5e0ff */
[----:B------:R-:W-:Y:S02]  /*0560*/  LEA.HI.X.SX32 R18, R30, RZ, 0x1, P0 ;  /* 0x000000ff1e127211 */ /* 0x000fe400000f0eff */
[----:B------:R-:W-:-:S02]  /*0570*/  LEA.HI.X.SX32 R16, R14, RZ, 0x1, P2 ;  /* 0x000000ff0e107211 */ /* 0x000fc400010f0eff */
[----:B------:R-:W-:Y:S02]  /*0580*/  LEA R14, P0, R5, UR6, 0x2 ;  /* 0x00000006050e7c11 */ /* 0x000fe4000f8010ff */
[----:B------:R-:W-:Y:S02]  /*0590*/  LEA.HI.X R9, R9, UR7, R32, 0x2, P1 ;  /* 0x0000000709097c11 */ /* 0x000fe400088f1420 */
[----:B------:R-:W-:Y:S02]  /*05a0*/  LEA.HI.X R15, R5, UR7, R16, 0x2, P0 ;  /* 0x00000007050f7c11 */ /* 0x000fe400080f1410 */
[C---:B------:R-:W-:Y:S01]  /*05b0*/  SHF.L.U64.HI R30, R31.reuse, 0x2, R18 ;  /* 0x000000021f1e7819 */ /* 0x040fe20000010212 */
[----:B------:R-:W-:Y:S01]  /*05c0*/  IMAD.SHL.U32 R31, R31, 0x4, RZ ;  /* 0x000000041f1f7824 */ /* 0x000fe200078e00ff */
[----:B------:R-:W2:Y:S01]  /*05d0*/  LDG.E R8, desc[UR4][R8.64+0x4] ;  /* 0x0000040408087981 */ /* 0x000ea2000c1e1900 */
[----:B0-----:R-:W-:-:S03]  /*05e0*/  IMAD.WIDE R18, R19, 0x4, R6 ;  /* 0x0000000413127825 */ /* 0x001fc600078e0206 */
[----:B------:R-:W2:Y:S01]  /*05f0*/  LDG.E R15, desc[UR4][R14.64+0x4] ;  /* 0x000004040e0f7981 */ /* 0x000ea2000c1e1900 */
[----:B------:R-:W-:-:S03]  /*0600*/  IADD3 R16, P0, PT, R31, UR6, RZ ;  /* 0x000000061f107c10 */ /* 0x000fc6000ff1e0ff */
[----:B------:R-:W3:Y:S01]  /*0610*/  LDG.E R5, desc[UR4][R18.64] ;  /* 0x0000000412057981 */ /* 0x000ee2000c1e1900 */
[----:B------:R-:W-:-:S03]  /*0620*/  IADD3.X R17, PT, PT, R30, UR7, RZ, P0, !PT ;  /* 0x000000071e117c10 */ /* 0x000fc600087fe4ff */
[----:B------:R-:W4:Y:S04]  /*0630*/  LDG.E R22, desc[UR4][R18.64+0x8] ;  /* 0x0000080412167981 */ /* 0x000f28000c1e1900 */
[----:B------:R-:W5:Y:S01]  /*0640*/  LDG.E R16, desc[UR4][R16.64+0x4] ;  /* 0x0000040410107981 */ /* 0x000f62000c1e1900 */
[----:B------:R-:W0:Y:S01]  /*0650*/  MUFU.RCP64H R7, R11 ;  /* 0x0000000b00077308 */ /* 0x000e220000001800 */
[----:B------:R-:W-:-:S06]  /*0660*/  IMAD.MOV.U32 R6, RZ, RZ, 0x1 ;  /* 0x00000001ff067424 */ /* 0x000fcc00078e00ff */
[----:B0-----:R-:W-:-:S08]  /*0670*/  DFMA R20, -R10, R6, 1 ;  /* 0x3ff000000a14742b */ /* 0x001fd00000000106 */
[----:B------:R-:W-:-:S08]  /*0680*/  DFMA R20, R20, R20, R20 ;  /* 0x000000141414722b */ /* 0x000fd00000000014 */
[----:B------:R-:W-:Y:S01]  /*0690*/  DFMA R20, R6, R20, R6 ;  /* 0x000000140614722b */ /* 0x000fe20000000006 */
[----:B------:R-:W-:Y:S01]  /*06a0*/  BSSY.RECONVERGENT B1, `(.L_x_6) ;  /* 0x0000016000017945 */ /* 0x000fe20003800200 */
[----:B--2---:R-:W-:-:S04]  /*06b0*/  FADD R8, R8, R15 ;  /* 0x0000000f08087221 */ /* 0x004fc80000000000 */
[----:B---3--:R-:W-:-:S04]  /*06c0*/  FADD R5, R5, R8 ;  /* 0x0000000805057221 */ /* 0x008fc80000000000 */
[----:B----4-:R-:W-:Y:S01]  /*06d0*/  FADD R5, R22, R5 ;  /* 0x0000000516057221 */ /* 0x010fe20000000000 */
[----:B-----5:R-:W-:Y:S01]  /*06e0*/  F2F.F64.F32 R28, R16 ;  /* 0x00000010001c7310 */ /* 0x020fe20000201800 */
[----:B------:R-:W-:-:S07]  /*06f0*/  DFMA R8, -R10, R20, 1 ;  /* 0x3ff000000a08742b */ /* 0x000fce0000000114 */
[----:B------:R-:W0:Y:S01]  /*0700*/  F2F.F64.F32 R6, R5 ;  /* 0x0000000500067310 */ /* 0x000e220000201800 */
[----:B------:R-:W-:Y:S02]  /*0710*/  DFMA R20, R20, R8, R20 ;  /* 0x000000081414722b */ /* 0x000fe40000000014 */
        /* <DEDUP_REMOVED lines=14> */
.L_x_7:
[----:B------:R-:W-:Y:S05]  /*0800*/  BSYNC.RECONVERGENT B1 ;  /* 0x0000000000017941 */ /* 0x000fea0003800200 */
.L_x_6:
[----:B------:R-:W0:Y:S01]  /*0810*/  LDCU.64 UR6, c[0x0][0x388] ;  /* 0x00007100ff0677ac */ /* 0x000e220008000a00 */
[----:B------:R-:W-:-:S10]  /*0820*/  DFMA R6, R12, R6, R28 ;  /* 0x000000060c06722b */ /* 0x000fd4000000001c */
[----:B------:R-:W1:Y:S01]  /*0830*/  F2F.F32.F64 R7, R6 ;  /* 0x0000000600077310 */ /* 0x000e620000301000 */
[----:B0-----:R-:W-:-:S04]  /*0840*/  IADD3 R8, P0, PT, R31, UR6, RZ ;  /* 0x000000061f087c10 */ /* 0x001fc8000ff1e0ff */
[----:B------:R-:W-:-:S05]  /*0850*/  IADD3.X R9, PT, PT, R30, UR7, RZ, P0, !PT ;  /* 0x000000071e097c10 */ /* 0x000fca00087fe4ff */
[----:B-1----:R1:W-:Y:S04]  /*0860*/  STG.E desc[UR4][R8.64+0x4], R7 ;  /* 0x0000040708007986 */ /* 0x0023e8000c101904 */
.L_x_1:
[----:B------:R-:W-:Y:S05]  /*0870*/  BSYNC.RECONVERGENT B0 ;  /* 0x0000000000007941 */ /* 0x000fea0003800200 */
.L_x_0:
[----:B------:R-:W-:-:S05]  /*0880*/  VIADD R5, R4, 0x1 ;  /* 0x0000000104057836 */ /* 0x000fca0000000000 */
[----:B------:R-:W-:-:S04]  /*0890*/  ISETP.GE.AND P0, PT, R5, R2, PT ;  /* 0x000000020500720c */ /* 0x000fc80003f06270 */
[----:B------:R-:W-:-:S13]  /*08a0*/  ISETP.LT.OR P0, PT, R4, RZ, P0 ;  /* 0x000000ff0400720c */ /* 0x000fda0000701670 */
[----:B------:R-:W-:Y:S05]  /*08b0*/  @P0 EXIT ;  /* 0x000000000000094d */ /* 0x000fea0003800000 */
[----:B------:R-:W2:Y:S01]  /*08c0*/  LDC R15, c[0x0][0x394] ;  /* 0x0000e500ff0f7b82 */ /* 0x000ea20000000800 */
[C---:B------:R-:W-:Y:S01]  /*08d0*/  ISETP.GE.AND P0, PT, R3.reuse, R0, PT ;  /* 0x000000000300720c */ /* 0x040fe20003f06270 */
[----:B------:R-:W-:Y:S03]  /*08e0*/  BSSY.RECONVERGENT B0, `(.L_x_8) ;  /* 0x0000031000007945 */ /* 0x000fe60003800200 */
[----:B------:R-:W-:Y:S01]  /*08f0*/  ISETP.EQ.OR P0, PT, R3, RZ, P0 ;  /* 0x000000ff0300720c */ /* 0x000fe20000702670 */
[-C--:B--2---:R-:W-:Y:S02]  /*0900*/  IMAD R2, R5, R15.reuse, RZ ;  /* 0x0000000f05027224 */ /* 0x084fe400078e02ff */
[----:B------:R-:W-:-:S10]  /*0910*/  IMAD R4, R4, R15, RZ ;  /* 0x0000000f04047224 */ /* 0x000fd400078e02ff */
[----:B------:R-:W-:Y:S05]  /*0920*/  @P0 BRA `(.L_x_9) ;  /* 0x0000000000b00947 */ /* 0x000fea0003800000 */
[----:B01----:R-:W0:Y:S01]  /*0930*/  LDC.64 R6, c[0x0][0x380] ;  /* 0x0000e000ff067b82 */ /* 0x003e220000000a00 */
        /* <DEDUP_REMOVED lines=15> */
[----:B0-----:R-:W-:Y:S01]  /*0a30*/  DFMA R8, -R10, R18, 1 ;  /* 0x3ff000000a08742b */ /* 0x001fe20000000112 */
[----:B------:R-:W-:Y:S01]  /*0a40*/  BSSY.RECONVERGENT B1, `(.L_x_10) ;  /* 0x0000015000017945 */ /* 0x000fe20003800200 */
[----:B----4-:R-:W-:-:S04]  /*0a50*/  FADD R22, R16, R15 ;  /* 0x0000000f10167221 */ /* 0x010fc80000000000 */
[----:B--2---:R-:W-:-:S04]  /*0a60*/  FADD R5, R5, R22 ;  /* 0x0000001605057221 */ /* 0x004fc80000000000 */
[----:B---3--:R-:W-:Y:S01]  /*0a70*/  FADD R5, R20, R5 ;  /* 0x0000000514057221 */ /* 0x008fe20000000000 */
[----:B-----5:R-:W-:Y:S08]  /*0a80*/  F2F.F64.F32 R30, R30 ;  /* 0x0000001e001e7310 */ /* 0x020ff00000201800 */
[----:B------:R-:W0:Y:S01]  /*0a90*/  F2F.F64.F32 R6, R5 ;  /* 0x0000000500067310 */ /* 0x000e220000201800 */
[----:B------:R-:W-:-:S02]  /*0aa0*/  DFMA R14, R18, R8, R18 ;  /* 0x00000008120e722b */ /* 0x000fc40000000012 */
        /* <DEDUP_REMOVED lines=14> */
.L_x_11:
[----:B------:R-:W-:Y:S05]  /*0b90*/  BSYNC.RECONVERGENT B1 ;  /* 0x0000000000017941 */ /* 0x000fea0003800200 */
.L_x_10:
[----:B------:R-:W0:Y:S01]  /*0ba0*/  LDC.64 R8, c[0x0][0x388] ;  /* 0x0000e200ff087b82 */ /* 0x000e220000000a00 */
[----:B------:R-:W-:-:S10]  /*0bb0*/  DFMA R6, R12, R6, R30 ;  /* 0x000000060c06722b */ /* 0x000fd4000000001e */
[----:B------:R-:W1:Y:S01]  /*0bc0*/  F2F.F32.F64 R7, R6 ;  /* 0x0000000600077310 */ /* 0x000e620000301000 */
[----:B0-----:R-:W-:-:S05]  /*0bd0*/  IMAD.WIDE R28, R28, 0x4, R8 ;  /* 0x000000041c1c7825 */ /* 0x001fca00078e0208 */
[----:B-1----:R2:W-:Y:S02]  /*0be0*/  STG.E desc[UR4][R28.64], R7 ;  /* 0x000000071c007986 */ /* 0x0025e4000c101904 */
.L_x_9:
[----:B------:R-:W-:Y:S05]  /*0bf0*/  BSYNC.RECONVERGENT B0 ;  /* 0x0000000000007941 */ /* 0x000fea0003800200 */
.L_x_8:
[----:B------:R-:W-:-:S05]  /*0c00*/  VIADD R5, R3, 0x1 ;  /* 0x0000000103057836 */ /* 0x000fca0000000000 */
[----:B------:R-:W-:-:S13]  /*0c10*/  ISETP.GE.AND P0, PT, R5, R0, PT ;  /* 0x000000000500720c */ /* 0x000fda0003f06270 */
[----:B------:R-:W-:Y:S05]  /*0c20*/  @P0 EXIT ;  /* 0x000000000000094d */ /* 0x000fea0003800000 */
[----:B01----:R-:W0:Y:S01]  /*0c30*/  LDC R9, c[0x0][0x394] ;  /* 0x0000e500ff097b82 */ /* 0x003e220000000800 */
[----:B------:R-:W1:Y:S01]  /*0c40*/  LDCU.64 UR6, c[0x0][0x380] ;  /* 0x00007000ff0677ac */ /* 0x000e620008000a00 */
[----:B------:R-:W-:-:S04]  /*0c50*/  IADD3 R5, P0, PT, R3, R4, RZ ;  /* 0x0000000403057210 */ /* 0x000fc80007f1e0ff */
[----:B------:R-:W-:Y:S02]  /*0c60*/  LEA.HI.X.SX32 R14, R4, RZ, 0x1, P0 ;  /* 0x000000ff040e7211 */ /* 0x000fe400000f0eff */
[----:B--2---:R-:W2:Y:S01]  /*0c70*/  LDC.64 R6, c[0x0][0x380] ;  /* 0x0000e000ff067b82 */ /* 0x004ea20000000a00 */
[----:B------:R-:W-:-:S04]  /*0c80*/  IADD3 R15, P0, PT, R3, R2, RZ ;  /* 0x00000002030f7210 */ /* 0x000fc80007f1e0ff */
[----:B------:R-:W-:Y:S02]  /*0c90*/  LEA.HI.X.SX32 R16, R2, RZ, 0x1, P0 ;  /* 0x000000ff02107211 */ /* 0x000fe400000f0eff */
[----:B-1----:R-:W-:Y:S01]  /*0ca0*/  LEA R8, P1, R5, UR6, 0x2 ;  /* 0x0000000605087c11 */ /* 0x002fe2000f8210ff */
[----:B0-----:R-:W-:-:S03]  /*0cb0*/  IMAD R0, R9, 0x2, R4 ;  /* 0x0000000209007824 */ /* 0x001fc600078e0204 */
[----:B------:R-:W-:Y:S02]  /*0cc0*/  LEA.HI.X R9, R5, UR7, R14, 0x2, P1 ;  /* 0x0000000705097c11 */ /* 0x000fe400088f140e */
[C---:B------:R-:W-:Y:S01]  /*0cd0*/  IADD3 R4, P2, PT, R3.reuse, R0, RZ ;  /* 0x0000000003047210 */ /* 0x040fe20007f5e0ff */
[----:B------:R-:W-:Y:S02]  /*0ce0*/  IMAD.IADD R3, R3, 0x1, R2 ;  /* 0x0000000103037824 */ /* 0x000fe400078e0202 */
[----:B------:R-:W3:Y:S01]  /*0cf0*/  LDG.E R8, desc[UR4][R8.64+0x4] ;  /* 0x0000040408087981 */ /* 0x000ee2000c1e1900 */
[C---:B------:R-:W-:Y:S01]  /*0d00*/  IMAD.SHL.U32 R2, R15.reuse, 0x4, RZ ;  /* 0x000000040f027824 */ /* 0x040fe200078e00ff */
[----:B------:R-:W-:Y:S02]  /*0d10*/  LEA.HI.X.SX32 R5, R0, RZ, 0x1, P2 ;  /* 0x000000ff00057211 */ /* 0x000fe400010f0eff */
[----:B------:R-:W-:Y:S02]  /*0d20*/  LEA R14, P0, R4, UR6, 0x2 ;  /* 0x00000006040e7c11 */ /* 0x000fe4000f8010ff */
[----:B------:R-:W-:-:S02]  /*0d30*/  SHF.L.U64.HI R0, R15, 0x2, R16 ;  /* 0x000000020f007819 */ /* 0x000fc40000010210 */
[----:B------:R-:W-:Y:S01]  /*0d40*/  LEA.HI.X R15, R4, UR7, R5, 0x2, P0 ;  /* 0x00000007040f7c11 */ /* 0x000fe200080f1405 */
[----:B--2---:R-:W-:Y:S01]  /*0d50*/  IMAD.WIDE R6, R3, 0x4, R6 ;  /* 0x0000000403067825 */ /* 0x004fe200078e0206 */
[----:B------:R-:W-:-:S04]  /*0d60*/  IADD3 R4, P0, PT, R2, UR6, RZ ;  /* 0x0000000602047c10 */ /* 0x000fc8000ff1e0ff */
[----:B------:R-:W3:Y:S01]  /*0d70*/  LDG.E R15, desc[UR4][R14.64+0x4] ;  /* 0x000004040e0f7981 */ /* 0x000ee2000c1e1900 */
[----:B------:R-:W-:-:S03]  /*0d80*/  IADD3.X R5, PT, PT, R0, UR7, RZ, P0, !PT ;  /* 0x0000000700057c10 */ /* 0x000fc600087fe4ff */
[----:B------:R-:W2:Y:S04]  /*0d90*/  LDG.E R3, desc[UR4][R6.64] ;  /* 0x0000000406037981 */ /* 0x000ea8000c1e1900 */
[----:B------:R0:W4:Y:S04]  /*0da0*/  LDG.E R20, desc[UR4][R6.64+0x8] ;  /* 0x0000080406147981 */ /* 0x000128000c1e1900 */
[----:B------:R-:W5:Y:S01]  /*0db0*/  LDG.E R28, desc[UR4][R4.64+0x4] ;  /* 0x00000404041c7981 */ /* 0x000f62000c1e1900 */
[----:B------:R-:W1:Y:S01]  /*0dc0*/  MUFU.RCP64H R17, R11 ;  /* 0x0000000b00117308 */ /* 0x000e620000001800 */
[----:B------:R-:W-:-:S06]  /*0dd0*/  IMAD.MOV.U32 R16, RZ, RZ, 0x1 ;  /* 0x00000001ff107424 */ /* 0x000fcc00078e00ff */
[----:B-1----:R-:W-:-:S08]  /*0de0*/  DFMA R18, -R10, R16, 1 ;  /* 0x3ff000000a12742b */ /* 0x002fd00000000110 */
[----:B------:R-:W-:-:S08]  /*0df0*/  DFMA R18, R18, R18, R18 ;  /* 0x000000121212722b */ /* 0x000fd00000000012 */
[----:B------:R-:W-:-:S08]  /*0e00*/  DFMA R18, R16, R18, R16 ;  /* 0x000000121012722b */ /* 0x000fd00000000010 */
[----:B0-----:R-:W-:Y:S01]  /*0e10*/  DFMA R6, -R10, R18, 1 ;  /* 0x3ff000000a06742b */ /* 0x001fe20000000112 */
[----:B------:R-:W-:Y:S01]  /*0e20*/  BSSY.RECONVERGENT B0, `(.L_x_12) ;  /* 0x0000015000007945 */ /* 0x000fe20003800200 */
[----:B---3--:R-:W-:-:S04]  /*0e30*/  FADD R8, R8, R15 ;  /* 0x0000000f08087221 */ /* 0x008fc80000000000 */
[----:B--2---:R-:W-:-:S04]  /*0e40*/  FADD R3, R3, R8 ;  /* 0x0000000803037221 */ /* 0x004fc80000000000 */
[----:B----4-:R-:W-:Y:S01]  /*0e50*/  FADD R3, R20, R3 ;  /* 0x0000000314037221 */ /* 0x010fe20000000000 */
        /* <DEDUP_REMOVED lines=17> */
.L_x_13:
[----:B------:R-:W-:Y:S05]  /*0f70*/  BSYNC.RECONVERGENT B0 ;  /* 0x0000000000007941 */ /* 0x000fea0003800200 */
.L_x_12:
[----:B------:R-:W0:Y:S01]  /*0f80*/  LDCU.64 UR6, c[0x0][0x388] ;  /* 0x00007100ff0677ac */ /* 0x000e220008000a00 */
[----:B------:R-:W-:-:S10]  /*0f90*/  DFMA R4, R12, R4, R28 ;  /* 0x000000040c04722b */ /* 0x000fd4000000001c */
[----:B------:R-:W1:Y:S01]  /*0fa0*/  F2F.F32.F64 R5, R4 ;  /* 0x0000000400057310 */ /* 0x000e620000301000 */
[----:B0-----:R-:W-:-:S04]  /*0fb0*/  IADD3 R2, P0, PT, R2, UR6, RZ ;  /* 0x0000000602027c10 */ /* 0x001fc8000ff1e0ff */
[----:B------:R-:W-:-:S05]  /*0fc0*/  IADD3.X R3, PT, PT, R0, UR7, RZ, P0, !PT ;  /* 0x0000000700037c10 */ /* 0x000fca00087fe4ff */
[----:B-1----:R-:W-:Y:S01]  /*0fd0*/  STG.E desc[UR4][R2.64+0x4], R5 ;  /* 0x0000040502007986 */ /* 0x002fe2000c101904 */
[----:B------:R-:W-:Y:S05]  /*0fe0*/  EXIT ;  /* 0x000000000000794d */ /* 0x000fea0003800000 */
        .weak           $__internal_0_$__cuda_sm20_div_rn_f64_full
        .type           $__internal_0_$__cuda_sm20_div_rn_f64_full,@function
        .size           $__internal_0_$__cuda_sm20_div_rn_f64_full,(.L_x_20 - $__internal_0_$__cuda_sm20_div_rn_f64_full)
$__internal_0_$__cuda_sm20_div_rn_f64_full:
[C---:B------:R-:W-:Y:S01]  /*0ff0*/  FSETP.GEU.AND P0, PT, |R17|.reuse, 1.469367938527859385e-39, PT ;  /* 0x001000001100780b */ /* 0x040fe20003f0e200 */
[----:B------:R-:W-:Y:S01]  /*1000*/  IMAD.MOV.U32 R20, RZ, RZ, 0x1 ;  /* 0x00000001ff147424 */ /* 0x000fe200078e00ff */
[----:B------:R-:W-:Y:S01]  /*1010*/  LOP3.LUT R14, R17, 0x800fffff, RZ, 0xc0, !PT ;  /* 0x800fffff110e7812 */ /* 0x000fe200078ec0ff */
[----:B------:R-:W-:Y:S01]  /*1020*/  IMAD.MOV.U32 R7, RZ, RZ, 0x1ca00000 ;  /* 0x1ca00000ff077424 */ /* 0x000fe200078e00ff */
[C---:B------:R-:W-:Y:S01]  /*1030*/  FSETP.GEU.AND P2, PT, |R19|.reuse, 1.469367938527859385e-39, PT ;  /* 0x001000001300780b */ /* 0x040fe20003f4e200 */
[----:B------:R-:W-:Y:S01]  /*1040*/  BSSY.RECONVERGENT B3, `(.L_x_14) ;  /* 0x0000052000037945 */ /* 0x000fe20003800200 */
[----:B------:R-:W-:Y:S01]  /*1050*/  LOP3.LUT R15, R14, 0x3ff00000, RZ, 0xfc, !PT ;  /* 0x3ff000000e0f7812 */ /* 0x000fe200078efcff */
[----:B------:R-:W-:Y:S01]  /*1060*/  IMAD.MOV.U32 R14, RZ, RZ, R16 ;  /* 0x000000ffff0e7224 */ /* 0x000fe200078e0010 */
[----:B------:R-:W-:Y:S02]  /*1070*/  LOP3.LUT R5, R19, 0x7ff00000, RZ, 0xc0, !PT ;  /* 0x7ff0000013057812 */ /* 0x000fe400078ec0ff */
[----:B------:R-:W-:-:S03]  /*1080*/  LOP3.LUT R9, R17, 0x7ff00000, RZ, 0xc0, !PT ;  /* 0x7ff0000011097812 */ /* 0x000fc600078ec0ff */
[----:B------:R-:W-:Y:S01]  /*1090*/  @!P0 DMUL R14, R16, 8.98846567431157953865e+307 ;  /* 0x7fe00000100e8828 */ /* 0x000fe20000000000 */
[----:B------:R-:W-:-:S03]  /*10a0*/  ISETP.GE.U32.AND P1, PT, R5, R9, PT ;  /* 0x000000090500720c */ /* 0x000fc60003f26070 */
[----:B------:R-:W-:Y:S01]  /*10b0*/  @!P2 LOP3.LUT R8, R17, 0x7ff00000, RZ, 0xc0, !PT ;  /* 0x7ff000001108a812 */ /* 0x000fe200078ec0ff */
[----:B------:R-:W-:Y:S01]  /*10c0*/  @!P2 IMAD.MOV.U32 R26, RZ, RZ, RZ ;  /* 0x000000ffff1aa224 */ /* 0x000fe200078e00ff */
[----:B------:R-:W0:Y:S02]  /*10d0*/  MUFU.RCP64H R21, R15 ;  /* 0x0000000f00157308 */ /* 0x000e240000001800 */
[----:B------:R-:W-:Y:S02]  /*10e0*/  @!P2 ISETP.GE.U32.AND P3, PT, R5, R8, PT ;  /* 0x000000080500a20c */ /* 0x000fe40003f66070 */
[----:B------:R-:W-:Y:S02]  /*10f0*/  @!P0 LOP3.LUT R9, R15, 0x7ff00000, RZ, 0xc0, !PT ;  /* 0x7ff000000f098812 */ /* 0x000fe400078ec0ff */
[----:B------:R-:W-:-:S04]  /*1100*/  @!P2 SEL R23, R7, 0x63400000, !P3 ;  /* 0x634000000717a807 */ /* 0x000fc80005800000 */
[----:B------:R-:W-:-:S04]  /*1110*/  @!P2 LOP3.LUT R8, R23, 0x80000000, R19, 0xf8, !PT ;  /* 0x800000001708a812 */ /* 0x000fc800078ef813 */
[----:B------:R-:W-:Y:S01]  /*1120*/  @!P2 LOP3.LUT R27, R8, 0x100000, RZ, 0xfc, !PT ;  /* 0x00100000081ba812 */ /* 0x000fe200078efcff */
[----:B------:R-:W-:Y:S01]  /*1130*/  IMAD.MOV.U32 R8, RZ, RZ, R5 ;  /* 0x000000ffff087224 */ /* 0x000fe200078e0005 */
[----:B0-----:R-:W-:-:S08]  /*1140*/  DFMA R24, R20, -R14, 1 ;  /* 0x3ff000001418742b */ /* 0x001fd0000000080e */
[----:B------:R-:W-:-:S08]  /*1150*/  DFMA R24, R24, R24, R24 ;  /* 0x000000181818722b */ /* 0x000fd00000000018 */
[----:B------:R-:W-:Y:S01]  /*1160*/  DFMA R24, R20, R24, R20 ;  /* 0x000000181418722b */ /* 0x000fe20000000014 */
[----:B------:R-:W-:Y:S01]  /*1170*/  SEL R21, R7, 0x63400000, !P1 ;  /* 0x6340000007157807 */ /* 0x000fe20004800000 */
[----:B------:R-:W-:-:S03]  /*1180*/  IMAD.MOV.U32 R20, RZ, RZ, R18 ;  /* 0x000000ffff147224 */ /* 0x000fc600078e0012 */
[----:B------:R-:W-:-:S03]  /*1190*/  LOP3.LUT R21, R21, 0x800fffff, R19, 0xf8, !PT ;  /* 0x800fffff15157812 */ /* 0x000fc600078ef813 */
[----:B------:R-:W-:-:S03]  /*11a0*/  DFMA R22, R24, -R14, 1 ;  /* 0x3ff000001816742b */ /* 0x000fc6000000080e */
[----:B------:R-:W-:-:S05]  /*11b0*/  @!P2 DFMA R20, R20, 2, -R26 ;  /* 0x400000001414a82b */ /* 0x000fca000000081a */
[----:B------:R-:W-:-:S05]  /*11c0*/  DFMA R22, R24, R22, R24 ;  /* 0x000000161816722b */ /* 0x000fca0000000018 */
[----:B------:R-:W-:-:S03]  /*11d0*/  @!P2 LOP3.LUT R8, R21, 0x7ff00000, RZ, 0xc0, !PT ;  /* 0x7ff000001508a812 */ /* 0x000fc600078ec0ff */
[----:B------:R-:W-:Y:S02]  /*11e0*/  DMUL R24, R22, R20 ;  /* 0x0000001416187228 */ /* 0x000fe40000000000 */
[----:B------:R-:W-:-:S05]  /*11f0*/  VIADD R33, R8, 0xffffffff ;  /* 0xffffffff08217836 */ /* 0x000fca0000000000 */
[----:B------:R-:W-:Y:S01]  /*1200*/  ISETP.GT.U32.AND P0, PT, R33, 0x7feffffe, PT ;  /* 0x7feffffe2100780c */ /* 0x000fe20003f04070 */
[----:B------:R-:W-:Y:S01]  /*1210*/  VIADD R33, R9, 0xffffffff ;  /* 0xffffffff09217836 */ /* 0x000fe20000000000 */
[----:B------:R-:W-:-:S04]  /*1220*/  DFMA R26, R24, -R14, R20 ;  /* 0x8000000e181a722b */ /* 0x000fc80000000014 */
[----:B------:R-:W-:-:S04]  /*1230*/  ISETP.GT.U32.OR P0, PT, R33, 0x7feffffe, P0 ;  /* 0x7feffffe2100780c */ /* 0x000fc80000704470 */
[----:B------:R-:W-:-:S09]  /*1240*/  DFMA R26, R22, R26, R24 ;  /* 0x0000001a161a722b */ /* 0x000fd20000000018 */
[----:B------:R-:W-:Y:S05]  /*1250*/  @P0 BRA `(.L_x_15) ;  /* 0x00000000006c0947 */ /* 0x000fea0003800000 */
[----:B------:R-:W-:-:S04]  /*1260*/  LOP3.LUT R8, R17, 0x7ff00000, RZ, 0xc0, !PT ;  /* 0x7ff0000011087812 */ /* 0x000fc800078ec0ff */
[CC--:B------:R-:W-:Y:S02]  /*1270*/  VIADDMNMX R9, R5.reuse, -R8.reuse, 0xb9600000, !PT ;  /* 0xb960000005097446 */ /* 0x0c0fe40007800908 */
[----:B------:R-:W-:Y:S02]  /*1280*/  ISETP.GE.U32.AND P0, PT, R5, R8, PT ;  /* 0x000000080500720c */ /* 0x000fe40003f06070 */
[----:B------:R-:W-:Y:S02]  /*1290*/  VIMNMX R5, PT, PT, R9, 0x46a00000, PT ;  /* 0x46a0000009057848 */ /* 0x000fe40003fe0100 */
[----:B------:R-:W-:-:S05]  /*12a0*/  SEL R8, R7, 0x63400000, !P0 ;  /* 0x6340000007087807 */ /* 0x000fca0004000000 */
[----:B------:R-:W-:Y:S02]  /*12b0*/  IMAD.IADD R5, R5, 0x1, -R8 ;  /* 0x0000000105057824 */ /* 0x000fe400078e0a08 */
[----:B------:R-:W-:Y:S02]  /*12c0*/  IMAD.MOV.U32 R8, RZ, RZ, RZ ;  /* 0x000000ffff087224 */ /* 0x000fe400078e00ff */
[----:B------:R-:W-:-:S06]  /*12d0*/  VIADD R9, R5, 0x7fe00000 ;  /* 0x7fe0000005097836 */ /* 0x000fcc0000000000 */
[----:B------:R-:W-:-:S10]  /*12e0*/  DMUL R22, R26, R8 ;  /* 0x000000081a167228 */ /* 0x000fd40000000000 */
[----:B------:R-:W-:-:S13]  /*12f0*/  FSETP.GTU.AND P0, PT, |R23|, 1.469367938527859385e-39, PT ;  /* 0x001000001700780b */ /* 0x000fda0003f0c200 */
[----:B------:R-:W-:Y:S05]  /*1300*/  @P0 BRA `(.L_x_16) ;  /* 0x0000000000940947 */ /* 0x000fea0003800000 */
[----:B------:R-:W-:-:S06]  /*1310*/  DFMA R14, R26, -R14, R20 ;  /* 0x8000000e1a0e722b */ /* 0x000fcc0000000014 */
[----:B------:R-:W-:-:S04]  /*1320*/  IMAD.MOV.U32 R14, RZ, RZ, RZ ;  /* 0x000000ffff0e7224 */ /* 0x000fc800078e00ff */
[C---:B------:R-:W-:Y:S02]  /*1330*/  FSETP.NEU.AND P0, PT, R15.reuse, RZ, PT ;  /* 0x000000ff0f00720b */ /* 0x040fe40003f0d000 */
[----:B------:R-:W-:-:S04]  /*1340*/  LOP3.LUT R17, R15, 0x80000000, R17, 0x48, !PT ;  /* 0x800000000f117812 */ /* 0x000fc800078e4811 */
[----:B------:R-:W-:-:S07]  /*1350*/  LOP3.LUT R15, R17, R9, RZ, 0xfc, !PT ;  /* 0x00000009110f7212 */ /* 0x000fce00078efcff */
[----:B------:R-:W-:Y:S05]  /*1360*/  @!P0 BRA `(.L_x_16) ;  /* 0x00000000007c8947 */ /* 0x000fea0003800000 */
[----:B------:R-:W-:Y:S01]  /*1370*/  IMAD.MOV R9, RZ, RZ, -R5 ;  /* 0x000000ffff097224 */ /* 0x000fe200078e0a05 */
[----:B------:R-:W-:Y:S01]  /*1380*/  DMUL.RP R14, R26, R14 ;  /* 0x0000000e1a0e7228 */ /* 0x000fe20000008000 */
[----:B------:R-:W-:Y:S01]  /*1390*/  IMAD.MOV.U32 R8, RZ, RZ, RZ ;  /* 0x000000ffff087224 */ /* 0x000fe200078e00ff */
[----:B------:R-:W-:-:S05]  /*13a0*/  IADD3 R5, PT, PT, -R5, -0x43300000, RZ ;  /* 0xbcd0000005057810 */ /* 0x000fca0007ffe1ff */
[----:B------:R-:W-:-:S03]  /*13b0*/  DFMA R8, R22, -R8, R26 ;  /* 0x800000081608722b */ /* 0x000fc6000000001a */
[----:B------:R-:W-:-:S07]  /*13c0*/  LOP3.LUT R17, R15, R17, RZ, 0x3c, !PT ;  /* 0x000000110f117212 */ /* 0x000fce00078e3cff */
[----:B------:R-:W-:-:S04]  /*13d0*/  FSETP.NEU.AND P0, PT, |R9|, R5, PT ;  /* 0x000000050900720b */ /* 0x000fc80003f0d200 */
[----:B------:R-:W-:Y:S02]  /*13e0*/  FSEL R22, R14, R22, !P0 ;  /* 0x000000160e167208 */ /* 0x000fe40004000000 */
[----:B------:R-:W-:Y:S01]  /*13f0*/  FSEL R23, R17, R23, !P0 ;  /* 0x0000001711177208 */ /* 0x000fe20004000000 */
[----:B------:R-:W-:Y:S06]  /*1400*/  BRA `(.L_x_16) ;  /* 0x0000000000547947 */ /* 0x000fec0003800000 */
.L_x_15:
[----:B------:R-:W-:-:S14]  /*1410*/  DSETP.NAN.AND P0, PT, R18, R18, PT ;  /* 0x000000121200722a */ /* 0x000fdc0003f08000 */
[----:B------:R-:W-:Y:S05]  /*1420*/  @P0 BRA `(.L_x_17) ;  /* 0x0000000000440947 */ /* 0x000fea0003800000 */
[----:B------:R-:W-:-:S14]  /*1430*/  DSETP.NAN.AND P0, PT, R16, R16, PT ;  /* 0x000000101000722a */ /* 0x000fdc0003f08000 */
[----:B------:R-:W-:Y:S05]  /*1440*/  @P0 BRA `(.L_x_18) ;  /* 0x0000000000300947 */ /* 0x000fea0003800000 */
[----:B------:R-:W-:Y:S01]  /*1450*/  ISETP.NE.AND P0, PT, R8, R9, PT ;  /* 0x000000090800720c */ /* 0x000fe20003f05270 */
[----:B------:R-:W-:Y:S02]  /*1460*/  IMAD.MOV.U32 R22, RZ, RZ, 0x0 ;  /* 0x00000000ff167424 */ /* 0x000fe400078e00ff */
[----:B------:R-:W-:-:S10]  /*1470*/  IMAD.MOV.U32 R23, RZ, RZ, -0x80000 ;  /* 0xfff80000ff177424 */ /* 0x000fd400078e00ff */
[----:B------:R-:W-:Y:S05]  /*1480*/  @!P0 BRA `(.L_x_16) ;  /* 0x0000000000348947 */ /* 0x000fea0003800000 */
[----:B------:R-:W-:Y:S02]  /*1490*/  ISETP.NE.AND P0, PT, R8, 0x7ff00000, PT ;  /* 0x7ff000000800780c */ /* 0x000fe40003f05270 */
[----:B------:R-:W-:Y:S02]  /*14a0*/  LOP3.LUT R23, R19, 0x80000000, R17, 0x48, !PT ;  /* 0x8000000013177812 */ /* 0x000fe400078e4811 */
[----:B------:R-:W-:-:S13]  /*14b0*/  ISETP.EQ.OR P0, PT, R9, RZ, !P0 ;  /* 0x000000ff0900720c */ /* 0x000fda0004702670 */
[----:B------:R-:W-:Y:S01]  /*14c0*/  @P0 LOP3.LUT R5, R23, 0x7ff00000, RZ, 0xfc, !PT ;  /* 0x7ff0000017050812 */ /* 0x000fe200078efcff */
[----:B------:R-:W-:Y:S02]  /*14d0*/  @!P0 IMAD.MOV.U32 R22, RZ, RZ, RZ ;  /* 0x000000ffff168224 */ /* 0x000fe400078e00ff */
[----:B------:R-:W-:Y:S02]  /*14e0*/  @P0 IMAD.MOV.U32 R22, RZ, RZ, RZ ;  /* 0x000000ffff160224 */ /* 0x000fe400078e00ff */
[----:B------:R-:W-:Y:S01]  /*14f0*/  @P0 IMAD.MOV.U32 R23, RZ, RZ, R5 ;  /* 0x000000ffff170224 */ /* 0x000fe200078e0005 */
[----:B------:R-:W-:Y:S06]  /*1500*/  BRA `(.L_x_16) ;  /* 0x0000000000147947 */ /* 0x000fec0003800000 */
.L_x_18:
[----:B------:R-:W-:Y:S01]  /*1510*/  LOP3.LUT R23, R17, 0x80000, RZ, 0xfc, !PT ;  /* 0x0008000011177812 */ /* 0x000fe200078efcff */
[----:B------:R-:W-:Y:S01]  /*1520*/  IMAD.MOV.U32 R22, RZ, RZ, R16 ;  /* 0x000000ffff167224 */ /* 0x000fe200078e0010 */
[----:B------:R-:W-:Y:S06]  /*1530*/  BRA `(.L_x_16) ;  /* 0x0000000000087947 */ /* 0x000fec0003800000 */
.L_x_17:
[----:B------:R-:W-:Y:S01]  /*1540*/  LOP3.LUT R23, R19, 0x80000, RZ, 0xfc, !PT ;  /* 0x0008000013177812 */ /* 0x000fe200078efcff */
[----:B------:R-:W-:-:S07]  /*1550*/  IMAD.MOV.U32 R22, RZ, RZ, R18 ;  /* 0x000000ffff167224 */ /* 0x000fce00078e0012 */
.L_x_16:
[----:B------:R-:W-:Y:S05]  /*1560*/  BSYNC.RECONVERGENT B3 ;  /* 0x0000000000037941 */ /* 0x000fea0003800200 */
.L_x_14:
[----:B------:R-:W-:-:S04]  /*1570*/  IMAD.MOV.U32 R7, RZ, RZ, 0x0 ;  /* 0x00000000ff077424 */ /* 0x000fc800078e00ff */
[----:B------:R-:W-:Y:S05]  /*1580*/  RET.REL.NODEC R6 `(_Z7computePKfPfiiff) ;  /* 0xffffffe8069c7950 */ /* 0x000fea0003c3ffff */
.L_x_19:
[----:B------:R-:W-:-:S00]  /*1590*/  BRA `(.L_x_19) ;  /* 0xfffffffc00fc7947 */ /* 0x000fc0000383ffff */
[----:B------:R-:W-:-:S00]  /*15a0*/  NOP ;  /* 0x0000000000007918 */ /* 0x000fc00000000000 */
        /* <DEDUP_REMOVED lines=13> */
.L_x_20:


//--------------------- .nv.shared.reserved.0     --------------------------
	.section	.nv.shared.reserved.0,"aw",@nobits
	.weak		__nv_reservedSMEM_offset_0_alias
	.size		__nv_reservedSMEM_offset_0_alias, 0, 64
	.other		__nv_reservedSMEM_offset_0_alias,@"STO_CUDA_RESERVED_SHARED STV_DEFAULT"
__nv_reservedSMEM_offset_0_alias:
	.zero		0
	.zero		64


//--------------------- .nv.constant0._Z7computePKfPfiiff --------------------------
	.section	.nv.constant0._Z7computePKfPfiiff,"a",@progbits
	.sectionflags	@""
	.align	4
.nv.constant0._Z7computePKfPfiiff:
	.zero		928


//--------------------- SYMBOLS --------------------------

	.type		.nv.reservedSmem.offset0,@object
	.size		.nv.reservedSmem.offset0,0x4
